//
// Generated by NVIDIA NVVM Compiler
//
// Compiler Build ID: CL-36424714
// Cuda compilation tools, release 13.0, V13.0.88
// Based on NVVM 20.0.0
//

.version 9.0
.target sm_100
.address_size 64

	// .globl	_Z8SpMV_CSRiPiS_S_S_S_

.visible .entry _Z8SpMV_CSRiPiS_S_S_S_(
	.param .u32 _Z8SpMV_CSRiPiS_S_S_S__param_0,
	.param .u64 .ptr .align 1 _Z8SpMV_CSRiPiS_S_S_S__param_1,
	.param .u64 .ptr .align 1 _Z8SpMV_CSRiPiS_S_S_S__param_2,
	.param .u64 .ptr .align 1 _Z8SpMV_CSRiPiS_S_S_S__param_3,
	.param .u64 .ptr .align 1 _Z8SpMV_CSRiPiS_S_S_S__param_4,
	.param .u64 .ptr .align 1 _Z8SpMV_CSRiPiS_S_S_S__param_5
)
{
	.reg .pred 	%p<11>;
	.reg .b32 	%r<178>;
	.reg .b64 	%rd<87>;

	ld.param.u32 	%r36, [_Z8SpMV_CSRiPiS_S_S_S__param_0];
	ld.param.u64 	%rd8, [_Z8SpMV_CSRiPiS_S_S_S__param_1];
	ld.param.u64 	%rd9, [_Z8SpMV_CSRiPiS_S_S_S__param_2];
	ld.param.u64 	%rd6, [_Z8SpMV_CSRiPiS_S_S_S__param_3];
	ld.param.u64 	%rd10, [_Z8SpMV_CSRiPiS_S_S_S__param_4];
	ld.param.u64 	%rd7, [_Z8SpMV_CSRiPiS_S_S_S__param_5];
	cvta.to.global.u64 	%rd1, %rd10;
	cvta.to.global.u64 	%rd2, %rd9;
	cvta.to.global.u64 	%rd3, %rd8;
	mov.u32 	%r37, %ctaid.x;
	mov.u32 	%r38, %ntid.x;
	mov.u32 	%r39, %tid.x;
	mad.lo.s32 	%r1, %r37, %r38, %r39;
	setp.ge.s32 	%p1, %r1, %r36;
	@%p1 bra 	$L__BB0_15;
	cvta.to.global.u64 	%rd11, %rd6;
	mul.wide.s32 	%rd12, %r1, 4;
	add.s64 	%rd13, %rd11, %rd12;
	ld.global.u32 	%r166, [%rd13];
	ld.global.u32 	%r3, [%rd13+4];
	setp.ge.s32 	%p2, %r166, %r3;
	mov.b32 	%r177, 0;
	@%p2 bra 	$L__BB0_14;
	sub.s32 	%r4, %r3, %r166;
	and.b32  	%r5, %r4, 15;
	sub.s32 	%r43, %r166, %r3;
	setp.gt.u32 	%p3, %r43, -16;
	mov.b32 	%r177, 0;
	@%p3 bra 	$L__BB0_5;
	and.b32  	%r45, %r4, -16;
	neg.s32 	%r162, %r45;
	add.s64 	%rd4, %rd3, 32;
	add.s64 	%rd5, %rd2, 32;
	mov.b32 	%r177, 0;
$L__BB0_4:
	.pragma "nounroll";
	mul.wide.s32 	%rd14, %r166, 4;
	add.s64 	%rd15, %rd4, %rd14;
	add.s64 	%rd16, %rd5, %rd14;
	ld.global.u32 	%r46, [%rd15+-32];
	ld.global.u32 	%r47, [%rd16+-32];
	mul.wide.s32 	%rd17, %r47, 4;
	add.s64 	%rd18, %rd1, %rd17;
	ld.global.u32 	%r48, [%rd18];
	mad.lo.s32 	%r49, %r48, %r46, %r177;
	ld.global.u32 	%r50, [%rd15+-28];
	ld.global.u32 	%r51, [%rd16+-28];
	mul.wide.s32 	%rd19, %r51, 4;
	add.s64 	%rd20, %rd1, %rd19;
	ld.global.u32 	%r52, [%rd20];
	mad.lo.s32 	%r53, %r52, %r50, %r49;
	ld.global.u32 	%r54, [%rd15+-24];
	ld.global.u32 	%r55, [%rd16+-24];
	mul.wide.s32 	%rd21, %r55, 4;
	add.s64 	%rd22, %rd1, %rd21;
	ld.global.u32 	%r56, [%rd22];
	mad.lo.s32 	%r57, %r56, %r54, %r53;
	ld.global.u32 	%r58, [%rd15+-20];
	ld.global.u32 	%r59, [%rd16+-20];
	mul.wide.s32 	%rd23, %r59, 4;
	add.s64 	%rd24, %rd1, %rd23;
	ld.global.u32 	%r60, [%rd24];
	mad.lo.s32 	%r61, %r60, %r58, %r57;
	ld.global.u32 	%r62, [%rd15+-16];
	ld.global.u32 	%r63, [%rd16+-16];
	mul.wide.s32 	%rd25, %r63, 4;
	add.s64 	%rd26, %rd1, %rd25;
	ld.global.u32 	%r64, [%rd26];
	mad.lo.s32 	%r65, %r64, %r62, %r61;
	ld.global.u32 	%r66, [%rd15+-12];
	ld.global.u32 	%r67, [%rd16+-12];
	mul.wide.s32 	%rd27, %r67, 4;
	add.s64 	%rd28, %rd1, %rd27;
	ld.global.u32 	%r68, [%rd28];
	mad.lo.s32 	%r69, %r68, %r66, %r65;
	ld.global.u32 	%r70, [%rd15+-8];
	ld.global.u32 	%r71, [%rd16+-8];
	mul.wide.s32 	%rd29, %r71, 4;
	add.s64 	%rd30, %rd1, %rd29;
	ld.global.u32 	%r72, [%rd30];
	mad.lo.s32 	%r73, %r72, %r70, %r69;
	ld.global.u32 	%r74, [%rd15+-4];
	ld.global.u32 	%r75, [%rd16+-4];
	mul.wide.s32 	%rd31, %r75, 4;
	add.s64 	%rd32, %rd1, %rd31;
	ld.global.u32 	%r76, [%rd32];
	mad.lo.s32 	%r77, %r76, %r74, %r73;
	ld.global.u32 	%r78, [%rd15];
	ld.global.u32 	%r79, [%rd16];
	mul.wide.s32 	%rd33, %r79, 4;
	add.s64 	%rd34, %rd1, %rd33;
	ld.global.u32 	%r80, [%rd34];
	mad.lo.s32 	%r81, %r80, %r78, %r77;
	ld.global.u32 	%r82, [%rd15+4];
	ld.global.u32 	%r83, [%rd16+4];
	mul.wide.s32 	%rd35, %r83, 4;
	add.s64 	%rd36, %rd1, %rd35;
	ld.global.u32 	%r84, [%rd36];
	mad.lo.s32 	%r85, %r84, %r82, %r81;
	ld.global.u32 	%r86, [%rd15+8];
	ld.global.u32 	%r87, [%rd16+8];
	mul.wide.s32 	%rd37, %r87, 4;
	add.s64 	%rd38, %rd1, %rd37;
	ld.global.u32 	%r88, [%rd38];
	mad.lo.s32 	%r89, %r88, %r86, %r85;
	ld.global.u32 	%r90, [%rd15+12];
	ld.global.u32 	%r91, [%rd16+12];
	mul.wide.s32 	%rd39, %r91, 4;
	add.s64 	%rd40, %rd1, %rd39;
	ld.global.u32 	%r92, [%rd40];
	mad.lo.s32 	%r93, %r92, %r90, %r89;
	ld.global.u32 	%r94, [%rd15+16];
	ld.global.u32 	%r95, [%rd16+16];
	mul.wide.s32 	%rd41, %r95, 4;
	add.s64 	%rd42, %rd1, %rd41;
	ld.global.u32 	%r96, [%rd42];
	mad.lo.s32 	%r97, %r96, %r94, %r93;
	ld.global.u32 	%r98, [%rd15+20];
	ld.global.u32 	%r99, [%rd16+20];
	mul.wide.s32 	%rd43, %r99, 4;
	add.s64 	%rd44, %rd1, %rd43;
	ld.global.u32 	%r100, [%rd44];
	mad.lo.s32 	%r101, %r100, %r98, %r97;
	ld.global.u32 	%r102, [%rd15+24];
	ld.global.u32 	%r103, [%rd16+24];
	mul.wide.s32 	%rd45, %r103, 4;
	add.s64 	%rd46, %rd1, %rd45;
	ld.global.u32 	%r104, [%rd46];
	mad.lo.s32 	%r105, %r104, %r102, %r101;
	ld.global.u32 	%r106, [%rd15+28];
	ld.global.u32 	%r107, [%rd16+28];
	mul.wide.s32 	%rd47, %r107, 4;
	add.s64 	%rd48, %rd1, %rd47;
	ld.global.u32 	%r108, [%rd48];
	mad.lo.s32 	%r177, %r108, %r106, %r105;
	add.s32 	%r166, %r166, 16;
	add.s32 	%r162, %r162, 16;
	setp.ne.s32 	%p4, %r162, 0;
	@%p4 bra 	$L__BB0_4;
$L__BB0_5:
	setp.eq.s32 	%p5, %r5, 0;
	@%p5 bra 	$L__BB0_14;
	and.b32  	%r16, %r4, 7;
	setp.lt.u32 	%p6, %r5, 8;
	@%p6 bra 	$L__BB0_8;
	mul.wide.s32 	%rd49, %r166, 4;
	add.s64 	%rd50, %rd3, %rd49;
	ld.global.u32 	%r110, [%rd50];
	add.s64 	%rd51, %rd2, %rd49;
	ld.global.u32 	%r111, [%rd51];
	mul.wide.s32 	%rd52, %r111, 4;
	add.s64 	%rd53, %rd1, %rd52;
	ld.global.u32 	%r112, [%rd53];
	mad.lo.s32 	%r113, %r112, %r110, %r177;
	ld.global.u32 	%r114, [%rd50+4];
	ld.global.u32 	%r115, [%rd51+4];
	mul.wide.s32 	%rd54, %r115, 4;
	add.s64 	%rd55, %rd1, %rd54;
	ld.global.u32 	%r116, [%rd55];
	mad.lo.s32 	%r117, %r116, %r114, %r113;
	ld.global.u32 	%r118, [%rd50+8];
	ld.global.u32 	%r119, [%rd51+8];
	mul.wide.s32 	%rd56, %r119, 4;
	add.s64 	%rd57, %rd1, %rd56;
	ld.global.u32 	%r120, [%rd57];
	mad.lo.s32 	%r121, %r120, %r118, %r117;
	ld.global.u32 	%r122, [%rd50+12];
	ld.global.u32 	%r123, [%rd51+12];
	mul.wide.s32 	%rd58, %r123, 4;
	add.s64 	%rd59, %rd1, %rd58;
	ld.global.u32 	%r124, [%rd59];
	mad.lo.s32 	%r125, %r124, %r122, %r121;
	ld.global.u32 	%r126, [%rd50+16];
	ld.global.u32 	%r127, [%rd51+16];
	mul.wide.s32 	%rd60, %r127, 4;
	add.s64 	%rd61, %rd1, %rd60;
	ld.global.u32 	%r128, [%rd61];
	mad.lo.s32 	%r129, %r128, %r126, %r125;
	ld.global.u32 	%r130, [%rd50+20];
	ld.global.u32 	%r131, [%rd51+20];
	mul.wide.s32 	%rd62, %r131, 4;
	add.s64 	%rd63, %rd1, %rd62;
	ld.global.u32 	%r132, [%rd63];
	mad.lo.s32 	%r133, %r132, %r130, %r129;
	ld.global.u32 	%r134, [%rd50+24];
	ld.global.u32 	%r135, [%rd51+24];
	mul.wide.s32 	%rd64, %r135, 4;
	add.s64 	%rd65, %rd1, %rd64;
	ld.global.u32 	%r136, [%rd65];
	mad.lo.s32 	%r137, %r136, %r134, %r133;
	ld.global.u32 	%r138, [%rd50+28];
	ld.global.u32 	%r139, [%rd51+28];
	mul.wide.s32 	%rd66, %r139, 4;
	add.s64 	%rd67, %rd1, %rd66;
	ld.global.u32 	%r140, [%rd67];
	mad.lo.s32 	%r177, %r140, %r138, %r137;
	add.s32 	%r166, %r166, 8;
$L__BB0_8:
	setp.eq.s32 	%p7, %r16, 0;
	@%p7 bra 	$L__BB0_14;
	and.b32  	%r22, %r4, 3;
	setp.lt.u32 	%p8, %r16, 4;
	@%p8 bra 	$L__BB0_11;
	mul.wide.s32 	%rd68, %r166, 4;
	add.s64 	%rd69, %rd3, %rd68;
	ld.global.u32 	%r142, [%rd69];
	add.s64 	%rd70, %rd2, %rd68;
	ld.global.u32 	%r143, [%rd70];
	mul.wide.s32 	%rd71, %r143, 4;
	add.s64 	%rd72, %rd1, %rd71;
	ld.global.u32 	%r144, [%rd72];
	mad.lo.s32 	%r145, %r144, %r142, %r177;
	ld.global.u32 	%r146, [%rd69+4];
	ld.global.u32 	%r147, [%rd70+4];
	mul.wide.s32 	%rd73, %r147, 4;
	add.s64 	%rd74, %rd1, %rd73;
	ld.global.u32 	%r148, [%rd74];
	mad.lo.s32 	%r149, %r148, %r146, %r145;
	ld.global.u32 	%r150, [%rd69+8];
	ld.global.u32 	%r151, [%rd70+8];
	mul.wide.s32 	%rd75, %r151, 4;
	add.s64 	%rd76, %rd1, %rd75;
	ld.global.u32 	%r152, [%rd76];
	mad.lo.s32 	%r153, %r152, %r150, %r149;
	ld.global.u32 	%r154, [%rd69+12];
	ld.global.u32 	%r155, [%rd70+12];
	mul.wide.s32 	%rd77, %r155, 4;
	add.s64 	%rd78, %rd1, %rd77;
	ld.global.u32 	%r156, [%rd78];
	mad.lo.s32 	%r177, %r156, %r154, %r153;
	add.s32 	%r166, %r166, 4;
$L__BB0_11:
	setp.eq.s32 	%p9, %r22, 0;
	@%p9 bra 	$L__BB0_14;
	neg.s32 	%r174, %r22;
$L__BB0_13:
	.pragma "nounroll";
	mul.wide.s32 	%rd79, %r166, 4;
	add.s64 	%rd80, %rd2, %rd79;
	add.s64 	%rd81, %rd3, %rd79;
	ld.global.u32 	%r157, [%rd81];
	ld.global.u32 	%r158, [%rd80];
	mul.wide.s32 	%rd82, %r158, 4;
	add.s64 	%rd83, %rd1, %rd82;
	ld.global.u32 	%r159, [%rd83];
	mad.lo.s32 	%r177, %r159, %r157, %r177;
	add.s32 	%r166, %r166, 1;
	add.s32 	%r174, %r174, 1;
	setp.ne.s32 	%p10, %r174, 0;
	@%p10 bra 	$L__BB0_13;
$L__BB0_14:
	cvta.to.global.u64 	%rd84, %rd7;
	add.s64 	%rd86, %rd84, %rd12;
	ld.global.u32 	%r160, [%rd86];
	add.s32 	%r161, %r160, %r177;
	st.global.u32 	[%rd86], %r161;
$L__BB0_15:
	ret;

}


// ===== COMPILED SASS (sm_100) =====

	.target	sm_100

	.elftype	@"ET_EXEC"


//--------------------- .note.nv.tkinfo           --------------------------
	.section	.note.nv.tkinfo,"",@"SHT_NOTE"
	.sectionflags	@"SHF_NOTE_NV_TKINFO"
	.tkinfo
        /*0018*/ 	.word	0x00000002
        /*0030*/ 	.string	""
        /*0030*/ 	.string	"ptxas"
        /*0030*/ 	.string	"Cuda compilation tools, release 13.0, V13.0.88"
        /*0030*/ 	.string	"Build cuda_13.0.r13.0/compiler.36424714_0"
        /*0030*/ 	.string	"-arch sm_100 -m 64 "



//--------------------- .note.nv.cuinfo           --------------------------
	.section	.note.nv.cuinfo,"",@"SHT_NOTE"
	.sectionflags	@"SHF_NOTE_NV_CUINFO"
        /*0018*/ 	.short	0x0002
        /*001a*/ 	.short	0x0064
        /*001c*/ 	.short	0x0082
	.zero		2


//--------------------- .nv.info                  --------------------------
	.section	.nv.info,"",@"SHT_CUDA_INFO"
	.align	4


	//----- nvinfo : EIATTR_REGCOUNT
	.align		4
        /*0000*/ 	.byte	0x04, 0x2f
        /*0002*/ 	.short	(.L_1 - .L_0)
	.align		4
.L_0:
        /*0004*/ 	.word	index@(_Z8SpMV_CSRiPiS_S_S_S_)
        /*0008*/ 	.word	0x00000020


	//----- nvinfo : EIATTR_FRAME_SIZE
	.align		4
.L_1:
        /*000c*/ 	.byte	0x04, 0x11
        /*000e*/ 	.short	(.L_3 - .L_2)
	.align		4
.L_2:
        /*0010*/ 	.word	index@(_Z8SpMV_CSRiPiS_S_S_S_)
        /*0014*/ 	.word	0x00000000


	//----- nvinfo : EIATTR_MIN_STACK_SIZE
	.align		4
.L_3:
        /*0018*/ 	.byte	0x04, 0x12
        /*001a*/ 	.short	(.L_5 - .L_4)
	.align		4
.L_4:
        /*001c*/ 	.word	index@(_Z8SpMV_CSRiPiS_S_S_S_)
        /*0020*/ 	.word	0x00000000
.L_5:


//--------------------- .nv.compat                --------------------------
	.section	.nv.compat,"",@"SHT_CUDA_COMPAT_INFO"
	.align	4
        /*0000*/ 	.byte	0x02, 0x09, 0x00, 0x00, 0x02, 0x02, 0x01, 0x00, 0x02, 0x05, 0x05, 0x00, 0x03, 0x07, 0x01, 0x01
        /*0010*/ 	.byte	0x02, 0x03, 0x00, 0x00, 0x02, 0x06, 0x01, 0x00, 0x04, 0x0b, 0x08, 0x00, 0x09, 0x00, 0x00, 0x00
        /*0020*/ 	.byte	0x00, 0x00, 0x00, 0x00


//--------------------- .nv.info._Z8SpMV_CSRiPiS_S_S_S_ --------------------------
	.section	.nv.info._Z8SpMV_CSRiPiS_S_S_S_,"",@"SHT_CUDA_INFO"
	.sectionflags	@""
	.align	4


	//----- nvinfo : EIATTR_CUDA_API_VERSION
	.align		4
        /*0000*/ 	.byte	0x04, 0x37
        /*0002*/ 	.short	(.L_7 - .L_6)
.L_6:
        /*0004*/ 	.word	0x00000082


	//----- nvinfo : EIATTR_KPARAM_INFO
	.align		4
.L_7:
        /*0008*/ 	.byte	0x04, 0x17
        /*000a*/ 	.short	(.L_9 - .L_8)
.L_8:
        /*000c*/ 	.word	0x00000000
        /*0010*/ 	.short	0x0005
        /*0012*/ 	.short	0x0028
        /*0014*/ 	.byte	0x00, 0xf5, 0x21, 0x00


	//----- nvinfo : EIATTR_KPARAM_INFO
	.align		4
.L_9:
        /*0018*/ 	.byte	0x04, 0x17
        /*001a*/ 	.short	(.L_11 - .L_10)
.L_10:
        /*001c*/ 	.word	0x00000000
        /*0020*/ 	.short	0x0004
        /*0022*/ 	.short	0x0020
        /*0024*/ 	.byte	0x00, 0xf5, 0x21, 0x00


	//----- nvinfo : EIATTR_KPARAM_INFO
	.align		4
.L_11:
        /*0028*/ 	.byte	0x04, 0x17
        /*002a*/ 	.short	(.L_13 - .L_12)
.L_12:
        /*002c*/ 	.word	0x00000000
        /*0030*/ 	.short	0x0003
        /*0032*/ 	.short	0x0018
        /*0034*/ 	.byte	0x00, 0xf5, 0x21, 0x00


	//----- nvinfo : EIATTR_KPARAM_INFO
	.align		4
.L_13:
        /*0038*/ 	.byte	0x04, 0x17
        /*003a*/ 	.short	(.L_15 - .L_14)
.L_14:
        /*003c*/ 	.word	0x00000000
        /*0040*/ 	.short	0x0002
        /*0042*/ 	.short	0x0010
        /*0044*/ 	.byte	0x00, 0xf5, 0x21, 0x00


	//----- nvinfo : EIATTR_KPARAM_INFO
	.align		4
.L_15:
        /*0048*/ 	.byte	0x04, 0x17
        /*004a*/ 	.short	(.L_17 - .L_16)
.L_16:
        /*004c*/ 	.word	0x00000000
        /*0050*/ 	.short	0x0001
        /*0052*/ 	.short	0x0008
        /*0054*/ 	.byte	0x00, 0xf5, 0x21, 0x00


	//----- nvinfo : EIATTR_KPARAM_INFO
	.align		4
.L_17:
        /*0058*/ 	.byte	0x04, 0x17
        /*005a*/ 	.short	(.L_19 - .L_18)
.L_18:
        /*005c*/ 	.word	0x00000000
        /*0060*/ 	.short	0x0000
        /*0062*/ 	.short	0x0000
        /*0064*/ 	.byte	0x00, 0xf0, 0x11, 0x00


	//----- nvinfo : EIATTR_SPARSE_MMA_MASK
	.align		4
.L_19:
        /*0068*/ 	.byte	0x03, 0x50
        /*006a*/ 	.short	0x0000


	//----- nvinfo : EIATTR_MAXREG_COUNT
	.align		4
        /*006c*/ 	.byte	0x03, 0x1b
        /*006e*/ 	.short	0x00ff


	//----- nvinfo : EIATTR_MERCURY_ISA_VERSION
	.align		4
        /*0070*/ 	.byte	0x03, 0x5f
        /*0072*/ 	.short	0x0101


	//----- nvinfo : EIATTR_VRC_CTA_INIT_COUNT
	.align		4
        /*0074*/ 	.byte	0x02, 0x4a
	.zero		1
	.zero		1


	//----- nvinfo : EIATTR_EXIT_INSTR_OFFSETS
	.align		4
        /*0078*/ 	.byte	0x04, 0x1c
        /*007a*/ 	.short	(.L_21 - .L_20)


	//   ....[0]....
.L_20:
        /*007c*/ 	.word	0x00000070


	//   ....[1]....
        /*0080*/ 	.word	0x00000e70


	//----- nvinfo : EIATTR_CRS_STACK_SIZE
	.align		4
.L_21:
        /*0084*/ 	.byte	0x04, 0x1e
        /*0086*/ 	.short	(.L_23 - .L_22)
.L_22:
        /*0088*/ 	.word	0x00000000


	//----- nvinfo : EIATTR_CBANK_PARAM_SIZE
	.align		4
.L_23:
        /*008c*/ 	.byte	0x03, 0x19
        /*008e*/ 	.short	0x0030


	//----- nvinfo : EIATTR_PARAM_CBANK
	.align		4
        /*0090*/ 	.byte	0x04, 0x0a
        /*0092*/ 	.short	(.L_25 - .L_24)
	.align		4
.L_24:
        /*0094*/ 	.word	index@(.nv.constant0._Z8SpMV_CSRiPiS_S_S_S_)
        /*0098*/ 	.short	0x0380
        /*009a*/ 	.short	0x0030


	//----- nvinfo : EIATTR_SW_WAR
	.align		4
.L_25:
        /*009c*/ 	.byte	0x04, 0x36
        /*009e*/ 	.short	(.L_27 - .L_26)
.L_26:
        /*00a0*/ 	.word	0x00000008
.L_27:


//--------------------- .nv.callgraph             --------------------------
	.section	.nv.callgraph,"",@"SHT_CUDA_CALLGRAPH"
	.align	4
	.sectionentsize	8
	.align		4
        /*0000*/ 	.word	0x00000000
	.align		4
        /*0004*/ 	.word	0xffffffff
	.align		4
        /*0008*/ 	.word	0x00000000
	.align		4
        /*000c*/ 	.word	0xfffffffe
	.align		4
        /*0010*/ 	.word	0x00000000
	.align		4
        /*0014*/ 	.word	0xfffffffd
	.align		4
        /*0018*/ 	.word	0x00000000
	.align		4
        /*001c*/ 	.word	0xfffffffc


//--------------------- .text._Z8SpMV_CSRiPiS_S_S_S_ --------------------------
	.section	.text._Z8SpMV_CSRiPiS_S_S_S_,"ax",@progbits
	.align	128
        .global         _Z8SpMV_CSRiPiS_S_S_S_
        .type           _Z8SpMV_CSRiPiS_S_S_S_,@function
        .size           _Z8SpMV_CSRiPiS_S_S_S_,(.L_x_11 - _Z8SpMV_CSRiPiS_S_S_S_)
        .other          _Z8SpMV_CSRiPiS_S_S_S_,@"STO_CUDA_ENTRY STV_DEFAULT"
_Z8SpMV_CSRiPiS_S_S_S_:
.text._Z8SpMV_CSRiPiS_S_S_S_:
[----:B------:R-:W-:Y:S01]  /*0000*/  LDC R1, c[0x0][0x37c] ;  /* 0x0000df00ff017b82 */ /* 0x000fe20000000800 */
[----:B------:R-:W0:Y:S07]  /*0010*/  S2R R3, SR_TID.X ;  /* 0x0000000000037919 */ /* 0x000e2e0000002100 */
[----:B------:R-:W0:Y:S01]  /*0020*/  S2UR UR4, SR_CTAID.X ;  /* 0x00000000000479c3 */ /* 0x000e220000002500 */
[----:B------:R-:W1:Y:S07]  /*0030*/  LDCU UR5, c[0x0][0x380] ;  /* 0x00007000ff0577ac */ /* 0x000e6e0008000800 */
[----:B------:R-:W0:Y:S02]  /*0040*/  LDC R0, c[0x0][0x360] ;  /* 0x0000d800ff007b82 */ /* 0x000e240000000800 */
[----:B0-----:R-:W-:-:S05]  /*0050*/  IMAD R0, R0, UR4, R3 ;  /* 0x0000000400007c24 */ /* 0x001fca000f8e0203 */
[----:B-1----:R-:W-:-:S13]  /*0060*/  ISETP.GE.AND P0, PT, R0, UR5, PT ;  /* 0x0000000500007c0c */ /* 0x002fda000bf06270 */
[----:B------:R-:W-:Y:S05]  /*0070*/  @P0 EXIT ;  /* 0x000000000000094d */ /* 0x000fea0003800000 */
[----:B------:R-:W0:Y:S01]  /*0080*/  LDC.64 R2, c[0x0][0x398] ;  /* 0x0000e600ff027b82 */ /* 0x000e220000000a00 */
[----:B------:R-:W1:Y:S01]  /*0090*/  LDCU.64 UR4, c[0x0][0x358] ;  /* 0x00006b00ff0477ac */ /* 0x000e620008000a00 */
[----:B0-----:R-:W-:-:S05]  /*00a0*/  IMAD.WIDE R2, R0, 0x4, R2 ;  /* 0x0000000400027825 */ /* 0x001fca00078e0202 */
[----:B-1----:R-:W2:Y:S04]  /*00b0*/  LDG.E R4, desc[UR4][R2.64] ;  /* 0x0000000402047981 */ /* 0x002ea8000c1e1900 */
[----:B------:R-:W2:Y:S01]  /*00c0*/  LDG.E R6, desc[UR4][R2.64+0x4] ;  /* 0x0000040402067981 */ /* 0x000ea2000c1e1900 */
[----:B------:R-:W-:Y:S01]  /*00d0*/  BSSY.RECONVERGENT B0, `(.L_x_0) ;  /* 0x00000d4000007945 */ /* 0x000fe20003800200 */
[----:B------:R-:W-:Y:S01]  /*00e0*/  HFMA2 R22, -RZ, RZ, 0, 0 ;  /* 0x00000000ff167431 */ /* 0x000fe200000001ff */
[----:B--2---:R-:W-:-:S13]  /*00f0*/  ISETP.GE.AND P0, PT, R4, R6, PT ;  /* 0x000000060400720c */ /* 0x004fda0003f06270 */
[----:B------:R-:W-:Y:S05]  /*0100*/  @P0 BRA `(.L_x_1) ;  /* 0x0000000c00400947 */ /* 0x000fea0003800000 */
[----:B------:R-:W-:Y:S01]  /*0110*/  MOV R3, R4 ;  /* 0x0000000400037202 */ /* 0x000fe20000000f00 */
[----:B------:R-:W-:Y:S01]  /*0120*/  BSSY.RECONVERGENT B1, `(.L_x_2) ;  /* 0x0000068000017945 */ /* 0x000fe20003800200 */
[----:B------:R-:W-:Y:S02]  /*0130*/  MOV R22, RZ ;  /* 0x000000ff00167202 */ /* 0x000fe40000000f00 */
[CC--:B------:R-:W-:Y:S02]  /*0140*/  IADD3 R4, PT, PT, R6.reuse, -R3.reuse, RZ ;  /* 0x8000000306047210 */ /* 0x0c0fe40007ffe0ff */
[----:B------:R-:W-:Y:S02]  /*0150*/  IADD3 R6, PT, PT, -R6, R3, RZ ;  /* 0x0000000306067210 */ /* 0x000fe40007ffe1ff */
[----:B------:R-:W-:Y:S02]  /*0160*/  LOP3.LUT R5, R4, 0xf, RZ, 0xc0, !PT ;  /* 0x0000000f04057812 */ /* 0x000fe400078ec0ff */
[----:B------:R-:W-:-:S02]  /*0170*/  ISETP.GT.U32.AND P1, PT, R6, -0x10, PT ;  /* 0xfffffff00600780c */ /* 0x000fc40003f24070 */
[----:B------:R-:W-:-:S11]  /*0180*/  ISETP.NE.AND P0, PT, R5, RZ, PT ;  /* 0x000000ff0500720c */ /* 0x000fd60003f05270 */
[----:B------:R-:W-:Y:S05]  /*0190*/  @P1 BRA `(.L_x_3) ;  /* 0x0000000400801947 */ /* 0x000fea0003800000 */
[----:B------:R-:W0:Y:S01]  /*01a0*/  LDC.64 R12, c[0x0][0x388] ;  /* 0x0000e200ff0c7b82 */ /* 0x000e220000000a00 */
[----:B------:R-:W-:Y:S02]  /*01b0*/  LOP3.LUT R2, R4, 0xfffffff0, RZ, 0xc0, !PT ;  /* 0xfffffff004027812 */ /* 0x000fe400078ec0ff */
[----:B------:R-:W-:Y:S02]  /*01c0*/  MOV R22, RZ ;  /* 0x000000ff00167202 */ /* 0x000fe40000000f00 */
[----:B------:R-:W-:-:S03]  /*01d0*/  IADD3 R2, PT, PT, -R2, RZ, RZ ;  /* 0x000000ff02027210 */ /* 0x000fc60007ffe1ff */
[----:B------:R-:W1:Y:S01]  /*01e0*/  LDC.64 R14, c[0x0][0x390] ;  /* 0x0000e400ff0e7b82 */ /* 0x000e620000000a00 */
[----:B0-----:R-:W-:-:S04]  /*01f0*/  IADD3 R12, P1, PT, R12, 0x20, RZ ;  /* 0x000000200c0c7810 */ /* 0x001fc80007f3e0ff */
[----:B------:R-:W-:Y:S02]  /*0200*/  IADD3.X R13, PT, PT, RZ, R13, RZ, P1, !PT ;  /* 0x0000000dff0d7210 */ /* 0x000fe40000ffe4ff */
[----:B-1----:R-:W-:-:S04]  /*0210*/  IADD3 R14, P2, PT, R14, 0x20, RZ ;  /* 0x000000200e0e7810 */ /* 0x002fc80007f5e0ff */
[----:B------:R-:W-:-:S09]  /*0220*/  IADD3.X R15, PT, PT, RZ, R15, RZ, P2, !PT ;  /* 0x0000000fff0f7210 */ /* 0x000fd200017fe4ff */
.L_x_4:
[C---:B------:R-:W-:Y:S01]  /*0230*/  IMAD.WIDE R20, R3.reuse, 0x4, R14 ;  /* 0x0000000403147825 */ /* 0x040fe200078e020e */
[----:B------:R-:W0:Y:S04]  /*0240*/  LDC.64 R16, c[0x0][0x3a0] ;  /* 0x0000e800ff107b82 */ /* 0x000e280000000a00 */
[----:B------:R-:W0:Y:S04]  /*0250*/  LDG.E R19, desc[UR4][R20.64+-0x20] ;  /* 0xffffe00414137981 */ /* 0x000e28000c1e1900 */
[----:B------:R-:W2:Y:S04]  /*0260*/  LDG.E R29, desc[UR4][R20.64+-0x1c] ;  /* 0xffffe404141d7981 */ /* 0x000ea8000c1e1900 */
[----:B------:R-:W3:Y:S01]  /*0270*/  LDG.E R9, desc[UR4][R20.64+-0x18] ;  /* 0xffffe80414097981 */ /* 0x000ee2000c1e1900 */
[----:B------:R-:W-:-:S03]  /*0280*/  IMAD.WIDE R26, R3, 0x4, R12 ;  /* 0x00000004031a7825 */ /* 0x000fc600078e020c */
[----:B------:R-:W4:Y:S04]  /*0290*/  LDG.E R7, desc[UR4][R20.64+-0x14] ;  /* 0xffffec0414077981 */ /* 0x000f28000c1e1900 */
[----:B------:R-:W5:Y:S04]  /*02a0*/  LDG.E R25, desc[UR4][R26.64+-0x1c] ;  /* 0xffffe4041a197981 */ /* 0x000f68000c1e1900 */
[----:B------:R-:W5:Y:S04]  /*02b0*/  LDG.E R24, desc[UR4][R20.64+-0x10] ;  /* 0xfffff00414187981 */ /* 0x000f68000c1e1900 */
[----:B------:R-:W5:Y:S04]  /*02c0*/  LDG.E R23, desc[UR4][R20.64+-0xc] ;  /* 0xfffff40414177981 */ /* 0x000f68000c1e1900 */
[----:B------:R-:W5:Y:S01]  /*02d0*/  LDG.E R11, desc[UR4][R26.64+-0x18] ;  /* 0xffffe8041a0b7981 */ /* 0x000f62000c1e1900 */
[----:B0-----:R-:W-:-:S06]  /*02e0*/  IMAD.WIDE R18, R19, 0x4, R16 ;  /* 0x0000000413127825 */ /* 0x001fcc00078e0210 */
[----:B------:R-:W5:Y:S04]  /*02f0*/  LDG.E R18, desc[UR4][R18.64] ;  /* 0x0000000412127981 */ /* 0x000f68000c1e1900 */
[----:B------:R-:W5:Y:S01]  /*0300*/  LDG.E R19, desc[UR4][R26.64+-0x20] ;  /* 0xffffe0041a137981 */ /* 0x000f62000c1e1900 */
[----:B--2---:R-:W-:-:S05]  /*0310*/  IMAD.WIDE R28, R29, 0x4, R16 ;  /* 0x000000041d1c7825 */ /* 0x004fca00078e0210 */
[----:B------:R-:W2:Y:S01]  /*0320*/  LDG.E R10, desc[UR4][R28.64] ;  /* 0x000000041c0a7981 */ /* 0x000ea2000c1e1900 */
[----:B---3--:R-:W-:-:S06]  /*0330*/  IMAD.WIDE R8, R9, 0x4, R16 ;  /* 0x0000000409087825 */ /* 0x008fcc00078e0210 */
[----:B------:R-:W3:Y:S01]  /*0340*/  LDG.E R8, desc[UR4][R8.64] ;  /* 0x0000000408087981 */ /* 0x000ee2000c1e1900 */
[----:B----4-:R-:W-:-:S03]  /*0350*/  IMAD.WIDE R6, R7, 0x4, R16 ;  /* 0x0000000407067825 */ /* 0x010fc600078e0210 */
[----:B------:R-:W4:Y:S04]  /*0360*/  LDG.E R29, desc[UR4][R20.64+-0x8] ;  /* 0xfffff804141d7981 */ /* 0x000f28000c1e1900 */
[----:B------:R-:W4:Y:S04]  /*0370*/  LDG.E R6, desc[UR4][R6.64] ;  /* 0x0000000406067981 */ /* 0x000f28000c1e1900 */
[----:B------:R-:W4:Y:S04]  /*0380*/  LDG.E R9, desc[UR4][R20.64+-0x4] ;  /* 0xfffffc0414097981 */ /* 0x000f28000c1e1900 */
[----:B------:R-:W4:Y:S01]  /*0390*/  LDG.E R7, desc[UR4][R20.64] ;  /* 0x0000000414077981 */ /* 0x000f22000c1e1900 */
[----:B-----5:R-:W-:-:S03]  /*03a0*/  IMAD R18, R19, R18, R22 ;  /* 0x0000001213127224 */ /* 0x020fc600078e0216 */
[----:B------:R-:W5:Y:S01]  /*03b0*/  LDG.E R19, desc[UR4][R26.64+-0x14] ;  /* 0xffffec041a137981 */ /* 0x000f62000c1e1900 */
[----:B--2---:R-:W-:Y:S02]  /*03c0*/  IMAD R10, R25, R10, R18 ;  /* 0x0000000a190a7224 */ /* 0x004fe400078e0212 */
[--C-:B------:R-:W-:Y:S01]  /*03d0*/  IMAD.WIDE R24, R24, 0x4, R16.reuse ;  /* 0x0000000418187825 */ /* 0x100fe200078e0210 */
[----:B------:R-:W2:Y:S05]  /*03e0*/  LDG.E R18, desc[UR4][R26.64+-0x10] ;  /* 0xfffff0041a127981 */ /* 0x000eaa000c1e1900 */
[----:B------:R-:W2:Y:S01]  /*03f0*/  LDG.E R25, desc[UR4][R24.64] ;  /* 0x0000000418197981 */ /* 0x000ea2000c1e1900 */
[----:B------:R-:W-:-:S04]  /*0400*/  IMAD.WIDE R22, R23, 0x4, R16 ;  /* 0x0000000417167825 */ /* 0x000fc800078e0210 */
[----:B---3--:R-:W-:Y:S02]  /*0410*/  IMAD R8, R11, R8, R10 ;  /* 0x000000080b087224 */ /* 0x008fe400078e020a */
[----:B------:R-:W3:Y:S04]  /*0420*/  LDG.E R11, desc[UR4][R20.64+0x4] ;  /* 0x00000404140b7981 */ /* 0x000ee8000c1e1900 */
[----:B------:R-:W3:Y:S01]  /*0430*/  LDG.E R23, desc[UR4][R22.64] ;  /* 0x0000000416177981 */ /* 0x000ee2000c1e1900 */
[----:B----4-:R-:W-:-:S03]  /*0440*/  IMAD.WIDE R28, R29, 0x4, R16 ;  /* 0x000000041d1c7825 */ /* 0x010fc600078e0210 */
[----:B------:R-:W4:Y:S04]  /*0450*/  LDG.E R24, desc[UR4][R26.64+0x4] ;  /* 0x000004041a187981 */ /* 0x000f28000c1e1900 */
[----:B------:R-:W4:Y:S01]  /*0460*/  LDG.E R22, desc[UR4][R26.64+-0xc] ;  /* 0xfffff4041a167981 */ /* 0x000f22000c1e1900 */
[----:B-----5:R-:W-:-:S03]  /*0470*/  IMAD R6, R19, R6, R8 ;  /* 0x0000000613067224 */ /* 0x020fc600078e0208 */
[----:B------:R-:W5:Y:S01]  /*0480*/  LDG.E R19, desc[UR4][R28.64] ;  /* 0x000000041c137981 */ /* 0x000f62000c1e1900 */
[----:B------:R-:W-:-:S06]  /*0490*/  IMAD.WIDE R8, R9, 0x4, R16 ;  /* 0x0000000409087825 */ /* 0x000fcc00078e0210 */
[----:B------:R-:W5:Y:S04]  /*04a0*/  LDG.E R8, desc[UR4][R8.64] ;  /* 0x0000000408087981 */ /* 0x000f68000c1e1900 */
[----:B------:R-:W5:Y:S01]  /*04b0*/  LDG.E R28, desc[UR4][R26.64+-0x8] ;  /* 0xfffff8041a1c7981 */ /* 0x000f62000c1e1900 */
[----:B--2---:R-:W-:-:S03]  /*04c0*/  IMAD R18, R18, R25, R6 ;  /* 0x0000001912127224 */ /* 0x004fc600078e0206 */
[----:B------:R-:W2:Y:S04]  /*04d0*/  LDG.E R29, desc[UR4][R20.64+0x1c] ;  /* 0x00001c04141d7981 */ /* 0x000ea8000c1e1900 */
[----:B------:R-:W2:Y:S01]  /*04e0*/  LDG.E R9, desc[UR4][R26.64+-0x4] ;  /* 0xfffffc041a097981 */ /* 0x000ea2000c1e1900 */
[----:B------:R-:W-:-:S03]  /*04f0*/  IMAD.WIDE R6, R7, 0x4, R16 ;  /* 0x0000000407067825 */ /* 0x000fc600078e0210 */
[----:B------:R-:W2:Y:S01]  /*0500*/  LDG.E R25, desc[UR4][R20.64+0x14] ;  /* 0x0000140414197981 */ /* 0x000ea2000c1e1900 */
[----:B---3--:R-:W-:-:S03]  /*0510*/  IMAD.WIDE R10, R11, 0x4, R16 ;  /* 0x000000040b0a7825 */ /* 0x008fc600078e0210 */
[----:B------:R-:W3:Y:S01]  /*0520*/  LDG.E R6, desc[UR4][R6.64] ;  /* 0x0000000406067981 */ /* 0x000ee2000c1e1900 */
[----:B----4-:R-:W-:-:S03]  /*0530*/  IMAD R23, R22, R23, R18 ;  /* 0x0000001716177224 */ /* 0x010fc600078e0212 */
[----:B------:R-:W4:Y:S04]  /*0540*/  LDG.E R10, desc[UR4][R10.64] ;  /* 0x000000040a0a7981 */ /* 0x000f28000c1e1900 */
[----:B------:R-:W3:Y:S04]  /*0550*/  LDG.E R22, desc[UR4][R20.64+0x8] ;  /* 0x0000080414167981 */ /* 0x000ee8000c1e1900 */
[----:B------:R-:W4:Y:S04]  /*0560*/  LDG.E R7, desc[UR4][R26.64] ;  /* 0x000000041a077981 */ /* 0x000f28000c1e1900 */
[----:B------:R-:W4:Y:S04]  /*0570*/  LDG.E R18, desc[UR4][R20.64+0xc] ;  /* 0x00000c0414127981 */ /* 0x000f28000c1e1900 */
[----:B------:R-:W4:Y:S01]  /*0580*/  LDG.E R11, desc[UR4][R26.64+0x18] ;  /* 0x000018041a0b7981 */ /* 0x000f22000c1e1900 */
[----:B-----5:R-:W-:-:S03]  /*0590*/  IMAD R19, R28, R19, R23 ;  /* 0x000000131c137224 */ /* 0x020fc600078e0217 */
[----:B------:R-:W5:Y:S01]  /*05a0*/  LDG.E R23, desc[UR4][R20.64+0x10] ;  /* 0x0000100414177981 */ /* 0x000f62000c1e1900 */
[----:B--2---:R-:W-:-:S03]  /*05b0*/  IMAD R8, R9, R8, R19 ;  /* 0x0000000809087224 */ /* 0x004fc600078e0213 */
[----:B------:R3:W2:Y:S04]  /*05c0*/  LDG.E R19, desc[UR4][R20.64+0x18] ;  /* 0x0000180414137981 */ /* 0x0006a8000c1e1900 */
[----:B------:R-:W2:Y:S01]  /*05d0*/  LDG.E R9, desc[UR4][R26.64+0x10] ;  /* 0x000010041a097981 */ /* 0x000ea2000c1e1900 */
[----:B---3--:R-:W-:-:S04]  /*05e0*/  IMAD.WIDE R20, R22, 0x4, R16 ;  /* 0x0000000416147825 */ /* 0x008fc800078e0210 */
[----:B----4-:R-:W-:Y:S02]  /*05f0*/  IMAD R7, R7, R6, R8 ;  /* 0x0000000607077224 */ /* 0x010fe400078e0208 */
[----:B------:R-:W3:Y:S02]  /*0600*/  LDG.E R8, desc[UR4][R26.64+0xc] ;  /* 0x00000c041a087981 */ /* 0x000ee4000c1e1900 */
[----:B------:R-:W-:Y:S02]  /*0610*/  IMAD R6, R24, R10, R7 ;  /* 0x0000000a18067224 */ /* 0x000fe400078e0207 */
[----:B------:R-:W4:Y:S04]  /*0620*/  LDG.E R7, desc[UR4][R26.64+0x8] ;  /* 0x000008041a077981 */ /* 0x000f28000c1e1900 */
[----:B------:R-:W3:Y:S04]  /*0630*/  LDG.E R10, desc[UR4][R26.64+0x14] ;  /* 0x000014041a0a7981 */ /* 0x000ee8000c1e1900 */
[----:B------:R-:W3:Y:S01]  /*0640*/  LDG.E R26, desc[UR4][R26.64+0x1c] ;  /* 0x00001c041a1a7981 */ /* 0x000ee2000c1e1900 */
[----:B------:R-:W-:-:S06]  /*0650*/  IMAD.WIDE R24, R25, 0x4, R16 ;  /* 0x0000000419187825 */ /* 0x000fcc00078e0210 */
[----:B------:R-:W3:Y:S04]  /*0660*/  LDG.E R25, desc[UR4][R24.64] ;  /* 0x0000000418197981 */ /* 0x000ee8000c1e1900 */
[----:B------:R0:W4:Y:S02]  /*0670*/  LDG.E R27, desc[UR4][R20.64] ;  /* 0x00000004141b7981 */ /* 0x000124000c1e1900 */
[----:B0-----:R-:W-:-:S06]  /*0680*/  IMAD.WIDE R20, R18, 0x4, R16 ;  /* 0x0000000412147825 */ /* 0x001fcc00078e0210 */
[----:B------:R-:W3:Y:S01]  /*0690*/  LDG.E R21, desc[UR4][R20.64] ;  /* 0x0000000414157981 */ /* 0x000ee2000c1e1900 */
[----:B-----5:R-:W-:-:S06]  /*06a0*/  IMAD.WIDE R22, R23, 0x4, R16 ;  /* 0x0000000417167825 */ /* 0x020fcc00078e0210 */
[----:B------:R-:W5:Y:S01]  /*06b0*/  LDG.E R22, desc[UR4][R22.64] ;  /* 0x0000000416167981 */ /* 0x000f62000c1e1900 */
[----:B--2---:R-:W-:-:S04]  /*06c0*/  IMAD.WIDE R18, R19, 0x4, R16 ;  /* 0x0000000413127825 */ /* 0x004fc800078e0210 */
[----:B------:R-:W-:Y:S02]  /*06d0*/  IMAD.WIDE R16, R29, 0x4, R16 ;  /* 0x000000041d107825 */ /* 0x000fe400078e0210 */
[----:B------:R-:W2:Y:S04]  /*06e0*/  LDG.E R18, desc[UR4][R18.64] ;  /* 0x0000000412127981 */ /* 0x000ea8000c1e1900 */
[----:B------:R-:W2:Y:S01]  /*06f0*/  LDG.E R16, desc[UR4][R16.64] ;  /* 0x0000000410107981 */ /* 0x000ea2000c1e1900 */
[----:B------:R-:W-:-:S04]  /*0700*/  IADD3 R2, PT, PT, R2, 0x10, RZ ;  /* 0x0000001002027810 */ /* 0x000fc80007ffe0ff */
[----:B------:R-:W-:Y:S02]  /*0710*/  ISETP.NE.AND P1, PT, R2, RZ, PT ;  /* 0x000000ff0200720c */ /* 0x000fe40003f25270 */
[----:B------:R-:W-:Y:S01]  /*0720*/  IADD3 R3, PT, PT, R3, 0x10, RZ ;  /* 0x0000001003037810 */ /* 0x000fe20007ffe0ff */
[----:B----4-:R-:W-:-:S04]  /*0730*/  IMAD R6, R7, R27, R6 ;  /* 0x0000001b07067224 */ /* 0x010fc800078e0206 */
[----:B---3--:R-:W-:-:S04]  /*0740*/  IMAD R6, R8, R21, R6 ;  /* 0x0000001508067224 */ /* 0x008fc800078e0206 */
[----:B-----5:R-:W-:-:S04]  /*0750*/  IMAD R6, R9, R22, R6 ;  /* 0x0000001609067224 */ /* 0x020fc800078e0206 */
[----:B------:R-:W-:-:S04]  /*0760*/  IMAD R6, R10, R25, R6 ;  /* 0x000000190a067224 */ /* 0x000fc800078e0206 */
[----:B--2---:R-:W-:-:S04]  /*0770*/  IMAD R11, R11, R18, R6 ;  /* 0x000000120b0b7224 */ /* 0x004fc800078e0206 */
[----:B------:R-:W-:Y:S01]  /*0780*/  IMAD R22, R26, R16, R11 ;  /* 0x000000101a167224 */ /* 0x000fe200078e020b */
[----:B------:R-:W-:Y:S06]  /*0790*/  @P1 BRA `(.L_x_4) ;  /* 0xfffffff800a41947 */ /* 0x000fec000383ffff */
.L_x_3:
[----:B------:R-:W-:Y:S05]  /*07a0*/  BSYNC.RECONVERGENT B1 ;  /* 0x0000000000017941 */ /* 0x000fea0003800200 */
.L_x_2:
[----:B------:R-:W-:Y:S05]  /*07b0*/  @!P0 BRA `(.L_x_1) ;  /* 0x0000000400948947 */ /* 0x000fea0003800000 */
[----:B------:R-:W-:Y:S01]  /*07c0*/  ISETP.GE.U32.AND P0, PT, R5, 0x8, PT ;  /* 0x000000080500780c */ /* 0x000fe20003f06070 */
[----:B------:R-:W-:Y:S01]  /*07d0*/  BSSY.RECONVERGENT B1, `(.L_x_5) ;  /* 0x0000032000017945 */ /* 0x000fe20003800200 */
[----:B------:R-:W-:-:S04]  /*07e0*/  LOP3.LUT R25, R4, 0x7, RZ, 0xc0, !PT ;  /* 0x0000000704197812 */ /* 0x000fc800078ec0ff */
[----:B------:R-:W-:-:S07]  /*07f0*/  ISETP.NE.AND P1, PT, R25, RZ, PT ;  /* 0x000000ff1900720c */ /* 0x000fce0003f25270 */
[----:B------:R-:W-:Y:S06]  /*0800*/  @!P0 BRA `(.L_x_6) ;  /* 0x0000000000b88947 */ /* 0x000fec0003800000 */
[----:B------:R-:W0:Y:S08]  /*0810*/  LDC.64 R18, c[0x0][0x390] ;  /* 0x0000e400ff127b82 */ /* 0x000e300000000a00 */
[----:B------:R-:W1:Y:S08]  /*0820*/  LDC.64 R8, c[0x0][0x3a0] ;  /* 0x0000e800ff087b82 */ /* 0x000e700000000a00 */
[----:B------:R-:W2:Y:S01]  /*0830*/  LDC.64 R6, c[0x0][0x388] ;  /* 0x0000e200ff067b82 */ /* 0x000ea20000000a00 */
[----:B0-----:R-:W-:-:S05]  /*0840*/  IMAD.WIDE R18, R3, 0x4, R18 ;  /* 0x0000000403127825 */ /* 0x001fca00078e0212 */
[----:B------:R-:W1:Y:S04]  /*0850*/  LDG.E R29, desc[UR4][R18.64] ;  /* 0x00000004121d7981 */ /* 0x000e68000c1e1900 */
[----:B------:R-:W3:Y:S04]  /*0860*/  LDG.E R27, desc[UR4][R18.64+0x4] ;  /* 0x00000404121b7981 */ /* 0x000ee8000c1e1900 */
[----:B------:R-:W4:Y:S04]  /*0870*/  LDG.E R23, desc[UR4][R18.64+0x8] ;  /* 0x0000080412177981 */ /* 0x000f28000c1e1900 */
[----:B------:R-:W5:Y:S04]  /*0880*/  LDG.E R11, desc[UR4][R18.64+0xc] ;  /* 0x00000c04120b7981 */ /* 0x000f68000c1e1900 */
[----:B------:R-:W5:Y:S04]  /*0890*/  LDG.E R13, desc[UR4][R18.64+0x10] ;  /* 0x00001004120d7981 */ /* 0x000f68000c1e1900 */
[----:B------:R-:W5:Y:S04]  /*08a0*/  LDG.E R15, desc[UR4][R18.64+0x14] ;  /* 0x00001404120f7981 */ /* 0x000f68000c1e1900 */
[----:B------:R-:W5:Y:S04]  /*08b0*/  LDG.E R17, desc[UR4][R18.64+0x18] ;  /* 0x0000180412117981 */ /* 0x000f68000c1e1900 */
[----:B------:R4:W5:Y:S01]  /*08c0*/  LDG.E R21, desc[UR4][R18.64+0x1c] ;  /* 0x00001c0412157981 */ /* 0x000962000c1e1900 */
[----:B--2---:R-:W-:-:S05]  /*08d0*/  IMAD.WIDE R6, R3, 0x4, R6 ;  /* 0x0000000403067825 */ /* 0x004fca00078e0206 */
[----:B------:R-:W2:Y:S04]  /*08e0*/  LDG.E R2, desc[UR4][R6.64] ;  /* 0x0000000406027981 */ /* 0x000ea8000c1e1900 */
[----:B------:R-:W2:Y:S01]  /*08f0*/  LDG.E R24, desc[UR4][R6.64+0x8] ;  /* 0x0000080406187981 */ /* 0x000ea2000c1e1900 */
[----:B-1----:R-:W-:-:S04]  /*0900*/  IMAD.WIDE R28, R29, 0x4, R8 ;  /* 0x000000041d1c7825 */ /* 0x002fc800078e0208 */
[--C-:B---3--:R-:W-:Y:S01]  /*0910*/  IMAD.WIDE R26, R27, 0x4, R8.reuse ;  /* 0x000000041b1a7825 */ /* 0x108fe200078e0208 */
[----:B------:R-:W2:Y:S03]  /*0920*/  LDG.E R5, desc[UR4][R28.64] ;  /* 0x000000041c057981 */ /* 0x000ea6000c1e1900 */
[--C-:B----4-:R-:W-:Y:S01]  /*0930*/  IMAD.WIDE R18, R23, 0x4, R8.reuse ;  /* 0x0000000417127825 */ /* 0x110fe200078e0208 */
[----:B------:R-:W3:Y:S04]  /*0940*/  LDG.E R20, desc[UR4][R26.64] ;  /* 0x000000041a147981 */ /* 0x000ee8000c1e1900 */
[----:B------:R-:W3:Y:S01]  /*0950*/  LDG.E R23, desc[UR4][R6.64+0x4] ;  /* 0x0000040406177981 */ /* 0x000ee2000c1e1900 */
[----:B-----5:R-:W-:-:S03]  /*0960*/  IMAD.WIDE R10, R11, 0x4, R8 ;  /* 0x000000040b0a7825 */ /* 0x020fc600078e0208 */
[----:B------:R-:W4:Y:S01]  /*0970*/  LDG.E R19, desc[UR4][R18.64] ;  /* 0x0000000412137981 */ /* 0x000f22000c1e1900 */
[----:B------:R-:W-:-:S03]  /*0980*/  IMAD.WIDE R12, R13, 0x4, R8 ;  /* 0x000000040d0c7825 */ /* 0x000fc600078e0208 */
[----:B------:R-:W5:Y:S01]  /*0990*/  LDG.E R11, desc[UR4][R10.64] ;  /* 0x000000040a0b7981 */ /* 0x000f62000c1e1900 */
[----:B------:R-:W-:-:S03]  /*09a0*/  IMAD.WIDE R14, R15, 0x4, R8 ;  /* 0x000000040f0e7825 */ /* 0x000fc600078e0208 */
[----:B------:R-:W5:Y:S01]  /*09b0*/  LDG.E R28, desc[UR4][R6.64+0xc] ;  /* 0x00000c04061c7981 */ /* 0x000f62000c1e1900 */
[----:B------:R-:W-:-:S03]  /*09c0*/  IMAD.WIDE R16, R17, 0x4, R8 ;  /* 0x0000000411107825 */ /* 0x000fc600078e0208 */
[----:B------:R-:W5:Y:S04]  /*09d0*/  LDG.E R12, desc[UR4][R12.64] ;  /* 0x000000040c0c7981 */ /* 0x000f68000c1e1900 */
[----:B------:R-:W5:Y:S01]  /*09e0*/  LDG.E R29, desc[UR4][R6.64+0x10] ;  /* 0x00001004061d7981 */ /* 0x000f62000c1e1900 */
[----:B------:R-:W-:-:S03]  /*09f0*/  IMAD.WIDE R8, R21, 0x4, R8 ;  /* 0x0000000415087825 */ /* 0x000fc600078e0208 */
[----:B------:R-:W5:Y:S04]  /*0a00*/  LDG.E R15, desc[UR4][R14.64] ;  /* 0x000000040e0f7981 */ /* 0x000f68000c1e1900 */
[----:B------:R-:W5:Y:S04]  /*0a10*/  LDG.E R26, desc[UR4][R6.64+0x14] ;  /* 0x00001404061a7981 */ /* 0x000f68000c1e1900 */
[----:B------:R-:W5:Y:S04]  /*0a20*/  LDG.E R16, desc[UR4][R16.64] ;  /* 0x0000000410107981 */ /* 0x000f68000c1e1900 */
[----:B------:R-:W5:Y:S04]  /*0a30*/  LDG.E R21, desc[UR4][R6.64+0x18] ;  /* 0x0000180406157981 */ /* 0x000f68000c1e1900 */
[----:B------:R-:W5:Y:S04]  /*0a40*/  LDG.E R10, desc[UR4][R6.64+0x1c] ;  /* 0x00001c04060a7981 */ /* 0x000f68000c1e1900 */
[----:B------:R-:W5:Y:S01]  /*0a50*/  LDG.E R8, desc[UR4][R8.64] ;  /* 0x0000000408087981 */ /* 0x000f62000c1e1900 */
[----:B------:R-:W-:Y:S01]  /*0a60*/  IADD3 R3, PT, PT, R3, 0x8, RZ ;  /* 0x0000000803037810 */ /* 0x000fe20007ffe0ff */
[----:B--2---:R-:W-:-:S04]  /*0a70*/  IMAD R2, R2, R5, R22 ;  /* 0x0000000502027224 */ /* 0x004fc800078e0216 */
[----:B---3--:R-:W-:-:S04]  /*0a80*/  IMAD R2, R23, R20, R2 ;  /* 0x0000001417027224 */ /* 0x008fc800078e0202 */
[----:B----4-:R-:W-:-:S04]  /*0a90*/  IMAD R2, R24, R19, R2 ;  /* 0x0000001318027224 */ /* 0x010fc800078e0202 */
[----:B-----5:R-:W-:-:S04]  /*0aa0*/  IMAD R2, R28, R11, R2 ;  /* 0x0000000b1c027224 */ /* 0x020fc800078e0202 */
[----:B------:R-:W-:-:S04]  /*0ab0*/  IMAD R2, R29, R12, R2 ;  /* 0x0000000c1d027224 */ /* 0x000fc800078e0202 */
[----:B------:R-:W-:-:S04]  /*0ac0*/  IMAD R2, R26, R15, R2 ;  /* 0x0000000f1a027224 */ /* 0x000fc800078e0202 */
[----:B------:R-:W-:-:S04]  /*0ad0*/  IMAD R21, R21, R16, R2 ;  /* 0x0000001015157224 */ /* 0x000fc800078e0202 */
[----:B------:R-:W-:-:S07]  /*0ae0*/  IMAD R22, R10, R8, R21 ;  /* 0x000000080a167224 */ /* 0x000fce00078e0215 */
.L_x_6:
[----:B------:R-:W-:Y:S05]  /*0af0*/  BSYNC.RECONVERGENT B1 ;  /* 0x0000000000017941 */ /* 0x000fea0003800200 */
.L_x_5:
[----:B------:R-:W-:Y:S05]  /*0b00*/  @!P1 BRA `(.L_x_1) ;  /* 0x0000000000c09947 */ /* 0x000fea0003800000 */
[----:B------:R-:W-:Y:S01]  /*0b10*/  ISETP.GE.U32.AND P0, PT, R25, 0x4, PT ;  /* 0x000000041900780c */ /* 0x000fe20003f06070 */
[----:B------:R-:W-:Y:S01]  /*0b20*/  BSSY.RECONVERGENT B1, `(.L_x_7) ;  /* 0x000001e000017945 */ /* 0x000fe20003800200 */
[----:B------:R-:W-:-:S04]  /*0b30*/  LOP3.LUT R4, R4, 0x3, RZ, 0xc0, !PT ;  /* 0x0000000304047812 */ /* 0x000fc800078ec0ff */
[----:B------:R-:W-:-:S07]  /*0b40*/  ISETP.NE.AND P1, PT, R4, RZ, PT ;  /* 0x000000ff0400720c */ /* 0x000fce0003f25270 */
[----:B------:R-:W-:Y:S06]  /*0b50*/  @!P0 BRA `(.L_x_8) ;  /* 0x0000000000688947 */ /* 0x000fec0003800000 */
[----:B------:R-:W0:Y:S08]  /*0b60*/  LDC.64 R6, c[0x0][0x390] ;  /* 0x0000e400ff067b82 */ /* 0x000e300000000a00 */
[----:B------:R-:W1:Y:S01]  /*0b70*/  LDC.64 R8, c[0x0][0x388] ;  /* 0x0000e200ff087b82 */ /* 0x000e620000000a00 */
[----:B0-----:R-:W-:-:S07]  /*0b80*/  IMAD.WIDE R10, R3, 0x4, R6 ;  /* 0x00000004030a7825 */ /* 0x001fce00078e0206 */
[----:B------:R-:W0:Y:S01]  /*0b90*/  LDC.64 R6, c[0x0][0x3a0] ;  /* 0x0000e800ff067b82 */ /* 0x000e220000000a00 */
[----:B------:R-:W0:Y:S04]  /*0ba0*/  LDG.E R13, desc[UR4][R10.64] ;  /* 0x000000040a0d7981 */ /* 0x000e28000c1e1900 */
[----:B------:R-:W2:Y:S04]  /*0bb0*/  LDG.E R15, desc[UR4][R10.64+0x4] ;  /* 0x000004040a0f7981 */ /* 0x000ea8000c1e1900 */
[----:B------:R-:W3:Y:S04]  /*0bc0*/  LDG.E R17, desc[UR4][R10.64+0x8] ;  /* 0x000008040a117981 */ /* 0x000ee8000c1e1900 */
[----:B------:R-:W4:Y:S01]  /*0bd0*/  LDG.E R19, desc[UR4][R10.64+0xc] ;  /* 0x00000c040a137981 */ /* 0x000f22000c1e1900 */
[----:B-1----:R-:W-:-:S05]  /*0be0*/  IMAD.WIDE R8, R3, 0x4, R8 ;  /* 0x0000000403087825 */ /* 0x002fca00078e0208 */
[----:B------:R-:W5:Y:S04]  /*0bf0*/  LDG.E R5, desc[UR4][R8.64] ;  /* 0x0000000408057981 */ /* 0x000f68000c1e1900 */
[----:B------:R-:W5:Y:S04]  /*0c00*/  LDG.E R2, desc[UR4][R8.64+0x4] ;  /* 0x0000040408027981 */ /* 0x000f68000c1e1900 */
[----:B------:R-:W5:Y:S01]  /*0c10*/  LDG.E R11, desc[UR4][R8.64+0x8] ;  /* 0x00000804080b7981 */ /* 0x000f62000c1e1900 */
[----:B0-----:R-:W-:-:S04]  /*0c20*/  IMAD.WIDE R12, R13, 0x4, R6 ;  /* 0x000000040d0c7825 */ /* 0x001fc800078e0206 */
[--C-:B--2---:R-:W-:Y:S02]  /*0c30*/  IMAD.WIDE R14, R15, 0x4, R6.reuse ;  /* 0x000000040f0e7825 */ /* 0x104fe400078e0206 */
[----:B------:R-:W5:Y:S02]  /*0c40*/  LDG.E R12, desc[UR4][R12.64] ;  /* 0x000000040c0c7981 */ /* 0x000f64000c1e1900 */
[--C-:B---3--:R-:W-:Y:S02]  /*0c50*/  IMAD.WIDE R16, R17, 0x4, R6.reuse ;  /* 0x0000000411107825 */ /* 0x108fe400078e0206 */
[----:B------:R-:W2:Y:S02]  /*0c60*/  LDG.E R14, desc[UR4][R14.64] ;  /* 0x000000040e0e7981 */ /* 0x000ea4000c1e1900 */
[----:B----4-:R-:W-:Y:S02]  /*0c70*/  IMAD.WIDE R6, R19, 0x4, R6 ;  /* 0x0000000413067825 */ /* 0x010fe400078e0206 */
[----:B------:R-:W3:Y:S04]  /*0c80*/  LDG.E R16, desc[UR4][R16.64] ;  /* 0x0000000410107981 */ /* 0x000ee8000c1e1900 */
[----:B------:R-:W4:Y:S04]  /*0c90*/  LDG.E R19, desc[UR4][R8.64+0xc] ;  /* 0x00000c0408137981 */ /* 0x000f28000c1e1900 */
[----:B------:R-:W4:Y:S01]  /*0ca0*/  LDG.E R6, desc[UR4][R6.64] ;  /* 0x0000000406067981 */ /* 0x000f22000c1e1900 */
[----:B------:R-:W-:Y:S01]  /*0cb0*/  IADD3 R3, PT, PT, R3, 0x4, RZ ;  /* 0x0000000403037810 */ /* 0x000fe20007ffe0ff */
[----:B-----5:R-:W-:-:S04]  /*0cc0*/  IMAD R5, R5, R12, R22 ;  /* 0x0000000c05057224 */ /* 0x020fc800078e0216 */
[----:B--2---:R-:W-:-:S04]  /*0cd0*/  IMAD R2, R2, R14, R5 ;  /* 0x0000000e02027224 */ /* 0x004fc800078e0205 */
[----:B---3--:R-:W-:-:S04]  /*0ce0*/  IMAD R2, R11, R16, R2 ;  /* 0x000000100b027224 */ /* 0x008fc800078e0202 */
[----:B----4-:R-:W-:-:S07]  /*0cf0*/  IMAD R22, R19, R6, R2 ;  /* 0x0000000613167224 */ /* 0x010fce00078e0202 */
.L_x_8:
[----:B------:R-:W-:Y:S05]  /*0d00*/  BSYNC.RECONVERGENT B1 ;  /* 0x0000000000017941 */ /* 0x000fea0003800200 */
.L_x_7:
[----:B------:R-:W-:Y:S05]  /*0d10*/  @!P1 BRA `(.L_x_1) ;  /* 0x00000000003c9947 */ /* 0x000fea0003800000 */
[----:B------:R-:W0:Y:S01]  /*0d20*/  LDC.64 R14, c[0x0][0x3a0] ;  /* 0x0000e800ff0e7b82 */ /* 0x000e220000000a00 */
[----:B------:R-:W-:-:S07]  /*0d30*/  IADD3 R2, PT, PT, -R4, RZ, RZ ;  /* 0x000000ff04027210 */ /* 0x000fce0007ffe1ff */
[----:B------:R-:W1:Y:S08]  /*0d40*/  LDC.64 R10, c[0x0][0x390] ;  /* 0x0000e400ff0a7b82 */ /* 0x000e700000000a00 */
[----:B------:R-:W2:Y:S02]  /*0d50*/  LDC.64 R12, c[0x0][0x388] ;  /* 0x0000e200ff0c7b82 */ /* 0x000ea40000000a00 */
.L_x_9:
[----:B-1----:R-:W-:-:S06]  /*0d60*/  IMAD.WIDE R4, R3, 0x4, R10 ;  /* 0x0000000403047825 */ /* 0x002fcc00078e020a */
[----:B------:R-:W0:Y:S01]  /*0d70*/  LDG.E R5, desc[UR4][R4.64] ;  /* 0x0000000404057981 */ /* 0x000e22000c1e1900 */
[----:B--2---:R-:W-:-:S06]  /*0d80*/  IMAD.WIDE R6, R3, 0x4, R12 ;  /* 0x0000000403067825 */ /* 0x004fcc00078e020c */
[----:B------:R-:W2:Y:S01]  /*0d90*/  LDG.E R7, desc[UR4][R6.64] ;  /* 0x0000000406077981 */ /* 0x000ea2000c1e1900 */
[----:B------:R-:W-:Y:S01]  /*0da0*/  IADD3 R2, PT, PT, R2, 0x1, RZ ;  /* 0x0000000102027810 */ /* 0x000fe20007ffe0ff */
[----:B0-----:R-:W-:-:S06]  /*0db0*/  IMAD.WIDE R8, R5, 0x4, R14 ;  /* 0x0000000405087825 */ /* 0x001fcc00078e020e */
[----:B------:R-:W2:Y:S01]  /*0dc0*/  LDG.E R8, desc[UR4][R8.64] ;  /* 0x0000000408087981 */ /* 0x000ea2000c1e1900 */
[----:B------:R-:W-:Y:S02]  /*0dd0*/  ISETP.NE.AND P0, PT, R2, RZ, PT ;  /* 0x000000ff0200720c */ /* 0x000fe40003f05270 */
[----:B------:R-:W-:Y:S01]  /*0de0*/  IADD3 R3, PT, PT, R3, 0x1, RZ ;  /* 0x0000000103037810 */ /* 0x000fe20007ffe0ff */
[----:B--2---:R-:W-:-:S10]  /*0df0*/  IMAD R22, R7, R8, R22 ;  /* 0x0000000807167224 */ /* 0x004fd400078e0216 */
[----:B------:R-:W-:Y:S05]  /*0e00*/  @P0 BRA `(.L_x_9) ;  /* 0xfffffffc00d40947 */ /* 0x000fea000383ffff */
.L_x_1:
[----:B------:R-:W-:Y:S05]  /*0e10*/  BSYNC.RECONVERGENT B0 ;  /* 0x0000000000007941 */ /* 0x000fea0003800200 */
.L_x_0:
[----:B------:R-:W0:Y:S02]  /*0e20*/  LDC.64 R2, c[0x0][0x3a8] ;  /* 0x0000ea00ff027b82 */ /* 0x000e240000000a00 */
[----:B0-----:R-:W-:-:S05]  /*0e30*/  IMAD.WIDE R2, R0, 0x4, R2 ;  /* 0x0000000400027825 */ /* 0x001fca00078e0202 */
[----:B------:R-:W2:Y:S02]  /*0e40*/  LDG.E R5, desc[UR4][R2.64] ;  /* 0x0000000402057981 */ /* 0x000ea4000c1e1900 */
[----:B--2---:R-:W-:-:S05]  /*0e50*/  IADD3 R5, PT, PT, R5, R22, RZ ;  /* 0x0000001605057210 */ /* 0x004fca0007ffe0ff */
[----:B------:R-:W-:Y:S01]  /*0e60*/  STG.E desc[UR4][R2.64], R5 ;  /* 0x0000000502007986 */ /* 0x000fe2000c101904 */
[----:B------:R-:W-:Y:S05]  /*0e70*/  EXIT ;  /* 0x000000000000794d */ /* 0x000fea0003800000 */
.L_x_10:
[----:B------:R-:W-:-:S00]  /*0e80*/  BRA `(.L_x_10) ;  /* 0xfffffffc00fc7947 */ /* 0x000fc0000383ffff */
[----:B------:R-:W-:-:S00]  /*0e90*/  NOP ;  /* 0x0000000000007918 */ /* 0x000fc00000000000 */
        /* <DEDUP_REMOVED lines=14> */
.L_x_11:


//--------------------- .nv.shared.reserved.0     --------------------------
	.section	.nv.shared.reserved.0,"aw",@nobits
	.weak		__nv_reservedSMEM_offset_0_alias
	.size		__nv_reservedSMEM_offset_0_alias, 0, 64
	.other		__nv_reservedSMEM_offset_0_alias,@"STO_CUDA_RESERVED_SHARED STV_DEFAULT"
__nv_reservedSMEM_offset_0_alias:
	.zero		0
	.zero		64


//--------------------- .nv.constant0._Z8SpMV_CSRiPiS_S_S_S_ --------------------------
	.section	.nv.constant0._Z8SpMV_CSRiPiS_S_S_S_,"a",@progbits
	.sectionflags	@""
	.align	4
.nv.constant0._Z8SpMV_CSRiPiS_S_S_S_:
	.zero		944


//--------------------- SYMBOLS --------------------------

	.type		.nv.reservedSmem.offset0,@object
	.size		.nv.reservedSmem.offset0,0x4
